//
// Generated by NVIDIA NVVM Compiler
//
// Compiler Build ID: CL-36424714
// Cuda compilation tools, release 13.0, V13.0.88
// Based on NVVM 20.0.0
//

.version 9.0
.target sm_100
.address_size 64

	// .globl	_Z8kernelIdPi

.visible .entry _Z8kernelIdPi(
	.param .u64 .ptr .align 1 _Z8kernelIdPi_param_0
)
{
	.reg .b32 	%r<11>;
	.reg .b64 	%rd<5>;

	ld.param.u64 	%rd1, [_Z8kernelIdPi_param_0];
	cvta.to.global.u64 	%rd2, %rd1;
	mov.u32 	%r1, %ctaid.x;
	mov.u32 	%r2, %ntid.x;
	mov.u32 	%r3, %tid.x;
	mov.u32 	%r4, %ctaid.y;
	mov.u32 	%r5, %ntid.y;
	mov.u32 	%r6, %tid.y;
	mad.lo.s32 	%r7, %r4, %r5, %r6;
	mov.u32 	%r8, %nctaid.x;
	mad.lo.s32 	%r9, %r7, %r8, %r1;
	mad.lo.s32 	%r10, %r9, %r2, %r3;
	mul.wide.s32 	%rd3, %r10, 4;
	add.s64 	%rd4, %rd2, %rd3;
	st.global.u32 	[%rd4], %r10;
	ret;

}
	// .globl	_Z15kernelBlockIdxXPi
.visible .entry _Z15kernelBlockIdxXPi(
	.param .u64 .ptr .align 1 _Z15kernelBlockIdxXPi_param_0
)
{
	.reg .b32 	%r<11>;
	.reg .b64 	%rd<5>;

	ld.param.u64 	%rd1, [_Z15kernelBlockIdxXPi_param_0];
	cvta.to.global.u64 	%rd2, %rd1;
	mov.u32 	%r1, %ctaid.x;
	mov.u32 	%r2, %ntid.x;
	mov.u32 	%r3, %tid.x;
	mov.u32 	%r4, %ctaid.y;
	mov.u32 	%r5, %ntid.y;
	mov.u32 	%r6, %tid.y;
	mad.lo.s32 	%r7, %r4, %r5, %r6;
	mov.u32 	%r8, %nctaid.x;
	mad.lo.s32 	%r9, %r7, %r8, %r1;
	mad.lo.s32 	%r10, %r9, %r2, %r3;
	mul.wide.s32 	%rd3, %r10, 4;
	add.s64 	%rd4, %rd2, %rd3;
	st.global.u32 	[%rd4], %r1;
	ret;

}
	// .globl	_Z15kernelBlockIdxYPi
.visible .entry _Z15kernelBlockIdxYPi(
	.param .u64 .ptr .align 1 _Z15kernelBlockIdxYPi_param_0
)
{
	.reg .b32 	%r<11>;
	.reg .b64 	%rd<5>;

	ld.param.u64 	%rd1, [_Z15kernelBlockIdxYPi_param_0];
	cvta.to.global.u64 	%rd2, %rd1;
	mov.u32 	%r1, %ctaid.x;
	mov.u32 	%r2, %ntid.x;
	mov.u32 	%r3, %tid.x;
	mov.u32 	%r4, %ctaid.y;
	mov.u32 	%r5, %ntid.y;
	mov.u32 	%r6, %tid.y;
	mad.lo.s32 	%r7, %r4, %r5, %r6;
	mov.u32 	%r8, %nctaid.x;
	mad.lo.s32 	%r9, %r7, %r8, %r1;
	mad.lo.s32 	%r10, %r9, %r2, %r3;
	mul.wide.s32 	%rd3, %r10, 4;
	add.s64 	%rd4, %rd2, %rd3;
	st.global.u32 	[%rd4], %r4;
	ret;

}
	// .globl	_Z16kernelThreadIdxXPi
.visible .entry _Z16kernelThreadIdxXPi(
	.param .u64 .ptr .align 1 _Z16kernelThreadIdxXPi_param_0
)
{
	.reg .b32 	%r<11>;
	.reg .b64 	%rd<5>;

	ld.param.u64 	%rd1, [_Z16kernelThreadIdxXPi_param_0];
	cvta.to.global.u64 	%rd2, %rd1;
	mov.u32 	%r1, %ctaid.x;
	mov.u32 	%r2, %ntid.x;
	mov.u32 	%r3, %tid.x;
	mov.u32 	%r4, %ctaid.y;
	mov.u32 	%r5, %ntid.y;
	mov.u32 	%r6, %tid.y;
	mad.lo.s32 	%r7, %r4, %r5, %r6;
	mov.u32 	%r8, %nctaid.x;
	mad.lo.s32 	%r9, %r7, %r8, %r1;
	mad.lo.s32 	%r10, %r9, %r2, %r3;
	mul.wide.s32 	%rd3, %r10, 4;
	add.s64 	%rd4, %rd2, %rd3;
	st.global.u32 	[%rd4], %r3;
	ret;

}
	// .globl	_Z16kernelThreadIdxYPi
.visible .entry _Z16kernelThreadIdxYPi(
	.param .u64 .ptr .align 1 _Z16kernelThreadIdxYPi_param_0
)
{
	.reg .b32 	%r<11>;
	.reg .b64 	%rd<5>;

	ld.param.u64 	%rd1, [_Z16kernelThreadIdxYPi_param_0];
	cvta.to.global.u64 	%rd2, %rd1;
	mov.u32 	%r1, %ctaid.x;
	mov.u32 	%r2, %ntid.x;
	mov.u32 	%r3, %tid.x;
	mov.u32 	%r4, %ctaid.y;
	mov.u32 	%r5, %ntid.y;
	mov.u32 	%r6, %tid.y;
	mad.lo.s32 	%r7, %r4, %r5, %r6;
	mov.u32 	%r8, %nctaid.x;
	mad.lo.s32 	%r9, %r7, %r8, %r1;
	mad.lo.s32 	%r10, %r9, %r2, %r3;
	mul.wide.s32 	%rd3, %r10, 4;
	add.s64 	%rd4, %rd2, %rd3;
	st.global.u32 	[%rd4], %r6;
	ret;

}


// ===== COMPILED SASS (sm_100) =====

	.target	sm_100

	.elftype	@"ET_EXEC"


//--------------------- .note.nv.tkinfo           --------------------------
	.section	.note.nv.tkinfo,"",@"SHT_NOTE"
	.sectionflags	@"SHF_NOTE_NV_TKINFO"
	.tkinfo
        /*0018*/ 	.word	0x00000002
        /*0030*/ 	.string	""
        /*0030*/ 	.string	"ptxas"
        /*0030*/ 	.string	"Cuda compilation tools, release 13.0, V13.0.88"
        /*0030*/ 	.string	"Build cuda_13.0.r13.0/compiler.36424714_0"
        /*0030*/ 	.string	"-arch sm_100 -m 64 "



//--------------------- .note.nv.cuinfo           --------------------------
	.section	.note.nv.cuinfo,"",@"SHT_NOTE"
	.sectionflags	@"SHF_NOTE_NV_CUINFO"
        /*0018*/ 	.short	0x0002
        /*001a*/ 	.short	0x0064
        /*001c*/ 	.short	0x0082
	.zero		2


//--------------------- .nv.info                  --------------------------
	.section	.nv.info,"",@"SHT_CUDA_INFO"
	.align	4


	//----- nvinfo : EIATTR_REGCOUNT
	.align		4
        /*0000*/ 	.byte	0x04, 0x2f
        /*0002*/ 	.short	(.L_1 - .L_0)
	.align		4
.L_0:
        /*0004*/ 	.word	index@(_Z8kernelIdPi)
        /*0008*/ 	.word	0x0000000c


	//----- nvinfo : EIATTR_FRAME_SIZE
	.align		4
.L_1:
        /*000c*/ 	.byte	0x04, 0x11
        /*000e*/ 	.short	(.L_3 - .L_2)
	.align		4
.L_2:
        /*0010*/ 	.word	index@(_Z8kernelIdPi)
        /*0014*/ 	.word	0x00000000


	//----- nvinfo : EIATTR_REGCOUNT
	.align		4
.L_3:
        /*0018*/ 	.byte	0x04, 0x2f
        /*001a*/ 	.short	(.L_5 - .L_4)
	.align		4
.L_4:
        /*001c*/ 	.word	index@(_Z15kernelBlockIdxXPi)
        /*0020*/ 	.word	0x0000000c


	//----- nvinfo : EIATTR_FRAME_SIZE
	.align		4
.L_5:
        /*0024*/ 	.byte	0x04, 0x11
        /*0026*/ 	.short	(.L_7 - .L_6)
	.align		4
.L_6:
        /*0028*/ 	.word	index@(_Z15kernelBlockIdxXPi)
        /*002c*/ 	.word	0x00000000


	//----- nvinfo : EIATTR_REGCOUNT
	.align		4
.L_7:
        /*0030*/ 	.byte	0x04, 0x2f
        /*0032*/ 	.short	(.L_9 - .L_8)
	.align		4
.L_8:
        /*0034*/ 	.word	index@(_Z15kernelBlockIdxYPi)
        /*0038*/ 	.word	0x0000000c


	//----- nvinfo : EIATTR_FRAME_SIZE
	.align		4
.L_9:
        /*003c*/ 	.byte	0x04, 0x11
        /*003e*/ 	.short	(.L_11 - .L_10)
	.align		4
.L_10:
        /*0040*/ 	.word	index@(_Z15kernelBlockIdxYPi)
        /*0044*/ 	.word	0x00000000


	//----- nvinfo : EIATTR_REGCOUNT
	.align		4
.L_11:
        /*0048*/ 	.byte	0x04, 0x2f
        /*004a*/ 	.short	(.L_13 - .L_12)
	.align		4
.L_12:
        /*004c*/ 	.word	index@(_Z16kernelThreadIdxXPi)
        /*0050*/ 	.word	0x0000000c


	//----- nvinfo : EIATTR_FRAME_SIZE
	.align		4
.L_13:
        /*0054*/ 	.byte	0x04, 0x11
        /*0056*/ 	.short	(.L_15 - .L_14)
	.align		4
.L_14:
        /*0058*/ 	.word	index@(_Z16kernelThreadIdxXPi)
        /*005c*/ 	.word	0x00000000


	//----- nvinfo : EIATTR_REGCOUNT
	.align		4
.L_15:
        /*0060*/ 	.byte	0x04, 0x2f
        /*0062*/ 	.short	(.L_17 - .L_16)
	.align		4
.L_16:
        /*0064*/ 	.word	index@(_Z16kernelThreadIdxYPi)
        /*0068*/ 	.word	0x0000000c


	//----- nvinfo : EIATTR_FRAME_SIZE
	.align		4
.L_17:
        /*006c*/ 	.byte	0x04, 0x11
        /*006e*/ 	.short	(.L_19 - .L_18)
	.align		4
.L_18:
        /*0070*/ 	.word	index@(_Z16kernelThreadIdxYPi)
        /*0074*/ 	.word	0x00000000


	//----- nvinfo : EIATTR_MIN_STACK_SIZE
	.align		4
.L_19:
        /*0078*/ 	.byte	0x04, 0x12
        /*007a*/ 	.short	(.L_21 - .L_20)
	.align		4
.L_20:
        /*007c*/ 	.word	index@(_Z16kernelThreadIdxYPi)
        /*0080*/ 	.word	0x00000000


	//----- nvinfo : EIATTR_MIN_STACK_SIZE
	.align		4
.L_21:
        /*0084*/ 	.byte	0x04, 0x12
        /*0086*/ 	.short	(.L_23 - .L_22)
	.align		4
.L_22:
        /*0088*/ 	.word	index@(_Z16kernelThreadIdxXPi)
        /*008c*/ 	.word	0x00000000


	//----- nvinfo : EIATTR_MIN_STACK_SIZE
	.align		4
.L_23:
        /*0090*/ 	.byte	0x04, 0x12
        /*0092*/ 	.short	(.L_25 - .L_24)
	.align		4
.L_24:
        /*0094*/ 	.word	index@(_Z15kernelBlockIdxYPi)
        /*0098*/ 	.word	0x00000000


	//----- nvinfo : EIATTR_MIN_STACK_SIZE
	.align		4
.L_25:
        /*009c*/ 	.byte	0x04, 0x12
        /*009e*/ 	.short	(.L_27 - .L_26)
	.align		4
.L_26:
        /*00a0*/ 	.word	index@(_Z15kernelBlockIdxXPi)
        /*00a4*/ 	.word	0x00000000


	//----- nvinfo : EIATTR_MIN_STACK_SIZE
	.align		4
.L_27:
        /*00a8*/ 	.byte	0x04, 0x12
        /*00aa*/ 	.short	(.L_29 - .L_28)
	.align		4
.L_28:
        /*00ac*/ 	.word	index@(_Z8kernelIdPi)
        /*00b0*/ 	.word	0x00000000
.L_29:


//--------------------- .nv.compat                --------------------------
	.section	.nv.compat,"",@"SHT_CUDA_COMPAT_INFO"
	.align	4
        /*0000*/ 	.byte	0x02, 0x09, 0x00, 0x00, 0x02, 0x02, 0x01, 0x00, 0x02, 0x05, 0x05, 0x00, 0x03, 0x07, 0x01, 0x01
        /*0010*/ 	.byte	0x02, 0x03, 0x00, 0x00, 0x02, 0x06, 0x01, 0x00, 0x04, 0x0b, 0x08, 0x00, 0x09, 0x00, 0x00, 0x00
        /*0020*/ 	.byte	0x00, 0x00, 0x00, 0x00


//--------------------- .nv.info._Z16kernelThreadIdxYPi --------------------------
	.section	.nv.info._Z16kernelThreadIdxYPi,"",@"SHT_CUDA_INFO"
	.sectionflags	@""
	.align	4


	//----- nvinfo : EIATTR_CUDA_API_VERSION
	.align		4
        /*0000*/ 	.byte	0x04, 0x37
        /*0002*/ 	.short	(.L_31 - .L_30)
.L_30:
        /*0004*/ 	.word	0x00000082


	//----- nvinfo : EIATTR_KPARAM_INFO
	.align		4
.L_31:
        /*0008*/ 	.byte	0x04, 0x17
        /*000a*/ 	.short	(.L_33 - .L_32)
.L_32:
        /*000c*/ 	.word	0x00000000
        /*0010*/ 	.short	0x0000
        /*0012*/ 	.short	0x0000
        /*0014*/ 	.byte	0x00, 0xf5, 0x21, 0x00


	//----- nvinfo : EIATTR_SPARSE_MMA_MASK
	.align		4
.L_33:
        /*0018*/ 	.byte	0x03, 0x50
        /*001a*/ 	.short	0x0000


	//----- nvinfo : EIATTR_MAXREG_COUNT
	.align		4
        /*001c*/ 	.byte	0x03, 0x1b
        /*001e*/ 	.short	0x00ff


	//----- nvinfo : EIATTR_MERCURY_ISA_VERSION
	.align		4
        /*0020*/ 	.byte	0x03, 0x5f
        /*0022*/ 	.short	0x0101


	//----- nvinfo : EIATTR_VRC_CTA_INIT_COUNT
	.align		4
        /*0024*/ 	.byte	0x02, 0x4a
	.zero		1
	.zero		1


	//----- nvinfo : EIATTR_EXIT_INSTR_OFFSETS
	.align		4
        /*0028*/ 	.byte	0x04, 0x1c
        /*002a*/ 	.short	(.L_35 - .L_34)


	//   ....[0]....
.L_34:
        /*002c*/ 	.word	0x000000f0


	//----- nvinfo : EIATTR_CBANK_PARAM_SIZE
	.align		4
.L_35:
        /*0030*/ 	.byte	0x03, 0x19
        /*0032*/ 	.short	0x0008


	//----- nvinfo : EIATTR_PARAM_CBANK
	.align		4
        /*0034*/ 	.byte	0x04, 0x0a
        /*0036*/ 	.short	(.L_37 - .L_36)
	.align		4
.L_36:
        /*0038*/ 	.word	index@(.nv.constant0._Z16kernelThreadIdxYPi)
        /*003c*/ 	.short	0x0380
        /*003e*/ 	.short	0x0008


	//----- nvinfo : EIATTR_SW_WAR
	.align		4
.L_37:
        /*0040*/ 	.byte	0x04, 0x36
        /*0042*/ 	.short	(.L_39 - .L_38)
.L_38:
        /*0044*/ 	.word	0x00000008
.L_39:


//--------------------- .nv.info._Z16kernelThreadIdxXPi --------------------------
	.section	.nv.info._Z16kernelThreadIdxXPi,"",@"SHT_CUDA_INFO"
	.sectionflags	@""
	.align	4


	//----- nvinfo : EIATTR_CUDA_API_VERSION
	.align		4
        /*0000*/ 	.byte	0x04, 0x37
        /*0002*/ 	.short	(.L_41 - .L_40)
.L_40:
        /*0004*/ 	.word	0x00000082


	//----- nvinfo : EIATTR_KPARAM_INFO
	.align		4
.L_41:
        /*0008*/ 	.byte	0x04, 0x17
        /*000a*/ 	.short	(.L_43 - .L_42)
.L_42:
        /*000c*/ 	.word	0x00000000
        /*0010*/ 	.short	0x0000
        /*0012*/ 	.short	0x0000
        /*0014*/ 	.byte	0x00, 0xf5, 0x21, 0x00


	//----- nvinfo : EIATTR_SPARSE_MMA_MASK
	.align		4
.L_43:
        /*0018*/ 	.byte	0x03, 0x50
        /*001a*/ 	.short	0x0000


	//----- nvinfo : EIATTR_MAXREG_COUNT
	.align		4
        /*001c*/ 	.byte	0x03, 0x1b
        /*001e*/ 	.short	0x00ff


	//----- nvinfo : EIATTR_MERCURY_ISA_VERSION
	.align		4
        /*0020*/ 	.byte	0x03, 0x5f
        /*0022*/ 	.short	0x0101


	//----- nvinfo : EIATTR_VRC_CTA_INIT_COUNT
	.align		4
        /*0024*/ 	.byte	0x02, 0x4a
	.zero		1
	.zero		1


	//----- nvinfo : EIATTR_EXIT_INSTR_OFFSETS
	.align		4
        /*0028*/ 	.byte	0x04, 0x1c
        /*002a*/ 	.short	(.L_45 - .L_44)


	//   ....[0]....
.L_44:
        /*002c*/ 	.word	0x000000f0


	//----- nvinfo : EIATTR_CBANK_PARAM_SIZE
	.align		4
.L_45:
        /*0030*/ 	.byte	0x03, 0x19
        /*0032*/ 	.short	0x0008


	//----- nvinfo : EIATTR_PARAM_CBANK
	.align		4
        /*0034*/ 	.byte	0x04, 0x0a
        /*0036*/ 	.short	(.L_47 - .L_46)
	.align		4
.L_46:
        /*0038*/ 	.word	index@(.nv.constant0._Z16kernelThreadIdxXPi)
        /*003c*/ 	.short	0x0380
        /*003e*/ 	.short	0x0008


	//----- nvinfo : EIATTR_SW_WAR
	.align		4
.L_47:
        /*0040*/ 	.byte	0x04, 0x36
        /*0042*/ 	.short	(.L_49 - .L_48)
.L_48:
        /*0044*/ 	.word	0x00000008
.L_49:


//--------------------- .nv.info._Z15kernelBlockIdxYPi --------------------------
	.section	.nv.info._Z15kernelBlockIdxYPi,"",@"SHT_CUDA_INFO"
	.sectionflags	@""
	.align	4


	//----- nvinfo : EIATTR_CUDA_API_VERSION
	.align		4
        /*0000*/ 	.byte	0x04, 0x37
        /*0002*/ 	.short	(.L_51 - .L_50)
.L_50:
        /*0004*/ 	.word	0x00000082


	//----- nvinfo : EIATTR_KPARAM_INFO
	.align		4
.L_51:
        /*0008*/ 	.byte	0x04, 0x17
        /*000a*/ 	.short	(.L_53 - .L_52)
.L_52:
        /*000c*/ 	.word	0x00000000
        /*0010*/ 	.short	0x0000
        /*0012*/ 	.short	0x0000
        /*0014*/ 	.byte	0x00, 0xf5, 0x21, 0x00


	//----- nvinfo : EIATTR_SPARSE_MMA_MASK
	.align		4
.L_53:
        /*0018*/ 	.byte	0x03, 0x50
        /*001a*/ 	.short	0x0000


	//----- nvinfo : EIATTR_MAXREG_COUNT
	.align		4
        /*001c*/ 	.byte	0x03, 0x1b
        /*001e*/ 	.short	0x00ff


	//----- nvinfo : EIATTR_MERCURY_ISA_VERSION
	.align		4
        /*0020*/ 	.byte	0x03, 0x5f
        /*0022*/ 	.short	0x0101


	//----- nvinfo : EIATTR_VRC_CTA_INIT_COUNT
	.align		4
        /*0024*/ 	.byte	0x02, 0x4a
	.zero		1
	.zero		1


	//----- nvinfo : EIATTR_EXIT_INSTR_OFFSETS
	.align		4
        /*0028*/ 	.byte	0x04, 0x1c
        /*002a*/ 	.short	(.L_55 - .L_54)


	//   ....[0]....
.L_54:
        /*002c*/ 	.word	0x000000f0


	//----- nvinfo : EIATTR_CBANK_PARAM_SIZE
	.align		4
.L_55:
        /*0030*/ 	.byte	0x03, 0x19
        /*0032*/ 	.short	0x0008


	//----- nvinfo : EIATTR_PARAM_CBANK
	.align		4
        /*0034*/ 	.byte	0x04, 0x0a
        /*0036*/ 	.short	(.L_57 - .L_56)
	.align		4
.L_56:
        /*0038*/ 	.word	index@(.nv.constant0._Z15kernelBlockIdxYPi)
        /*003c*/ 	.short	0x0380
        /*003e*/ 	.short	0x0008


	//----- nvinfo : EIATTR_SW_WAR
	.align		4
.L_57:
        /*0040*/ 	.byte	0x04, 0x36
        /*0042*/ 	.short	(.L_59 - .L_58)
.L_58:
        /*0044*/ 	.word	0x00000008
.L_59:


//--------------------- .nv.info._Z15kernelBlockIdxXPi --------------------------
	.section	.nv.info._Z15kernelBlockIdxXPi,"",@"SHT_CUDA_INFO"
	.sectionflags	@""
	.align	4


	//----- nvinfo : EIATTR_CUDA_API_VERSION
	.align		4
        /*0000*/ 	.byte	0x04, 0x37
        /*0002*/ 	.short	(.L_61 - .L_60)
.L_60:
        /*0004*/ 	.word	0x00000082


	//----- nvinfo : EIATTR_KPARAM_INFO
	.align		4
.L_61:
        /*0008*/ 	.byte	0x04, 0x17
        /*000a*/ 	.short	(.L_63 - .L_62)
.L_62:
        /*000c*/ 	.word	0x00000000
        /*0010*/ 	.short	0x0000
        /*0012*/ 	.short	0x0000
        /*0014*/ 	.byte	0x00, 0xf5, 0x21, 0x00


	//----- nvinfo : EIATTR_SPARSE_MMA_MASK
	.align		4
.L_63:
        /*0018*/ 	.byte	0x03, 0x50
        /*001a*/ 	.short	0x0000


	//----- nvinfo : EIATTR_MAXREG_COUNT
	.align		4
        /*001c*/ 	.byte	0x03, 0x1b
        /*001e*/ 	.short	0x00ff


	//----- nvinfo : EIATTR_MERCURY_ISA_VERSION
	.align		4
        /*0020*/ 	.byte	0x03, 0x5f
        /*0022*/ 	.short	0x0101


	//----- nvinfo : EIATTR_VRC_CTA_INIT_COUNT
	.align		4
        /*0024*/ 	.byte	0x02, 0x4a
	.zero		1
	.zero		1


	//----- nvinfo : EIATTR_EXIT_INSTR_OFFSETS
	.align		4
        /*0028*/ 	.byte	0x04, 0x1c
        /*002a*/ 	.short	(.L_65 - .L_64)


	//   ....[0]....
.L_64:
        /*002c*/ 	.word	0x000000f0


	//----- nvinfo : EIATTR_CBANK_PARAM_SIZE
	.align		4
.L_65:
        /*0030*/ 	.byte	0x03, 0x19
        /*0032*/ 	.short	0x0008


	//----- nvinfo : EIATTR_PARAM_CBANK
	.align		4
        /*0034*/ 	.byte	0x04, 0x0a
        /*0036*/ 	.short	(.L_67 - .L_66)
	.align		4
.L_66:
        /*0038*/ 	.word	index@(.nv.constant0._Z15kernelBlockIdxXPi)
        /*003c*/ 	.short	0x0380
        /*003e*/ 	.short	0x0008


	//----- nvinfo : EIATTR_SW_WAR
	.align		4
.L_67:
        /*0040*/ 	.byte	0x04, 0x36
        /*0042*/ 	.short	(.L_69 - .L_68)
.L_68:
        /*0044*/ 	.word	0x00000008
.L_69:


//--------------------- .nv.info._Z8kernelIdPi    --------------------------
	.section	.nv.info._Z8kernelIdPi,"",@"SHT_CUDA_INFO"
	.sectionflags	@""
	.align	4


	//----- nvinfo : EIATTR_CUDA_API_VERSION
	.align		4
        /*0000*/ 	.byte	0x04, 0x37
        /*0002*/ 	.short	(.L_71 - .L_70)
.L_70:
        /*0004*/ 	.word	0x00000082


	//----- nvinfo : EIATTR_KPARAM_INFO
	.align		4
.L_71:
        /*0008*/ 	.byte	0x04, 0x17
        /*000a*/ 	.short	(.L_73 - .L_72)
.L_72:
        /*000c*/ 	.word	0x00000000
        /*0010*/ 	.short	0x0000
        /*0012*/ 	.short	0x0000
        /*0014*/ 	.byte	0x00, 0xf5, 0x21, 0x00


	//----- nvinfo : EIATTR_SPARSE_MMA_MASK
	.align		4
.L_73:
        /*0018*/ 	.byte	0x03, 0x50
        /*001a*/ 	.short	0x0000


	//----- nvinfo : EIATTR_MAXREG_COUNT
	.align		4
        /*001c*/ 	.byte	0x03, 0x1b
        /*001e*/ 	.short	0x00ff


	//----- nvinfo : EIATTR_MERCURY_ISA_VERSION
	.align		4
        /*0020*/ 	.byte	0x03, 0x5f
        /*0022*/ 	.short	0x0101


	//----- nvinfo : EIATTR_VRC_CTA_INIT_COUNT
	.align		4
        /*0024*/ 	.byte	0x02, 0x4a
	.zero		1
	.zero		1


	//----- nvinfo : EIATTR_EXIT_INSTR_OFFSETS
	.align		4
        /*0028*/ 	.byte	0x04, 0x1c
        /*002a*/ 	.short	(.L_75 - .L_74)


	//   ....[0]....
.L_74:
        /*002c*/ 	.word	0x000000f0


	//----- nvinfo : EIATTR_CBANK_PARAM_SIZE
	.align		4
.L_75:
        /*0030*/ 	.byte	0x03, 0x19
        /*0032*/ 	.short	0x0008


	//----- nvinfo : EIATTR_PARAM_CBANK
	.align		4
        /*0034*/ 	.byte	0x04, 0x0a
        /*0036*/ 	.short	(.L_77 - .L_76)
	.align		4
.L_76:
        /*0038*/ 	.word	index@(.nv.constant0._Z8kernelIdPi)
        /*003c*/ 	.short	0x0380
        /*003e*/ 	.short	0x0008


	//----- nvinfo : EIATTR_SW_WAR
	.align		4
.L_77:
        /*0040*/ 	.byte	0x04, 0x36
        /*0042*/ 	.short	(.L_79 - .L_78)
.L_78:
        /*0044*/ 	.word	0x00000008
.L_79:


//--------------------- .nv.callgraph             --------------------------
	.section	.nv.callgraph,"",@"SHT_CUDA_CALLGRAPH"
	.align	4
	.sectionentsize	8
	.align		4
        /*0000*/ 	.word	0x00000000
	.align		4
        /*0004*/ 	.word	0xffffffff
	.align		4
        /*0008*/ 	.word	0x00000000
	.align		4
        /*000c*/ 	.word	0xfffffffe
	.align		4
        /*0010*/ 	.word	0x00000000
	.align		4
        /*0014*/ 	.word	0xfffffffd
	.align		4
        /*0018*/ 	.word	0x00000000
	.align		4
        /*001c*/ 	.word	0xfffffffc


//--------------------- .text._Z16kernelThreadIdxYPi --------------------------
	.section	.text._Z16kernelThreadIdxYPi,"ax",@progbits
	.align	128
        .global         _Z16kernelThreadIdxYPi
        .type           _Z16kernelThreadIdxYPi,@function
        .size           _Z16kernelThreadIdxYPi,(.L_x_5 - _Z16kernelThreadIdxYPi)
        .other          _Z16kernelThreadIdxYPi,@"STO_CUDA_ENTRY STV_DEFAULT"
_Z16kernelThreadIdxYPi:
.text._Z16kernelThreadIdxYPi:
[----:B------:R-:W-:Y:S01]  /*0000*/  LDC R1, c[0x0][0x37c] ;  /* 0x0000df00ff017b82 */ /* 0x000fe20000000800 */
[----:B------:R-:W0:Y:S01]  /*0010*/  S2R R7, SR_TID.Y ;  /* 0x0000000000077919 */ /* 0x000e220000002200 */
[----:B------:R-:W1:Y:S06]  /*0020*/  LDCU UR7, c[0x0][0x360] ;  /* 0x00006c00ff0777ac */ /* 0x000e6c0008000800 */
[----:B------:R-:W0:Y:S01]  /*0030*/  S2UR UR8, SR_CTAID.Y ;  /* 0x00000000000879c3 */ /* 0x000e220000002600 */
[----:B------:R-:W1:Y:S01]  /*0040*/  S2R R5, SR_TID.X ;  /* 0x0000000000057919 */ /* 0x000e620000002100 */
[----:B------:R-:W2:Y:S06]  /*0050*/  LDCU.64 UR4, c[0x0][0x358] ;  /* 0x00006b00ff0477ac */ /* 0x000eac0008000a00 */
[----:B------:R-:W0:Y:S08]  /*0060*/  LDC R0, c[0x0][0x364] ;  /* 0x0000d900ff007b82 */ /* 0x000e300000000800 */
[----:B------:R-:W3:Y:S08]  /*0070*/  S2UR UR6, SR_CTAID.X ;  /* 0x00000000000679c3 */ /* 0x000ef00000002500 */
[----:B------:R-:W3:Y:S08]  /*0080*/  LDC R9, c[0x0][0x370] ;  /* 0x0000dc00ff097b82 */ /* 0x000ef00000000800 */
[----:B------:R-:W4:Y:S01]  /*0090*/  LDC.64 R2, c[0x0][0x380] ;  /* 0x0000e000ff027b82 */ /* 0x000f220000000a00 */
[----:B0-----:R-:W-:-:S04]  /*00a0*/  IMAD R0, R0, UR8, R7 ;  /* 0x0000000800007c24 */ /* 0x001fc8000f8e0207 */
[----:B---3--:R-:W-:-:S04]  /*00b0*/  IMAD R0, R0, R9, UR6 ;  /* 0x0000000600007e24 */ /* 0x008fc8000f8e0209 */
[----:B-1----:R-:W-:-:S04]  /*00c0*/  IMAD R5, R0, UR7, R5 ;  /* 0x0000000700057c24 */ /* 0x002fc8000f8e0205 */
[----:B----4-:R-:W-:-:S05]  /*00d0*/  IMAD.WIDE R2, R5, 0x4, R2 ;  /* 0x0000000405027825 */ /* 0x010fca00078e0202 */
[----:B--2---:R-:W-:Y:S01]  /*00e0*/  STG.E desc[UR4][R2.64], R7 ;  /* 0x0000000702007986 */ /* 0x004fe2000c101904 */
[----:B------:R-:W-:Y:S05]  /*00f0*/  EXIT ;  /* 0x000000000000794d */ /* 0x000fea0003800000 */
.L_x_0:
[----:B------:R-:W-:-:S00]  /*0100*/  BRA `(.L_x_0) ;  /* 0xfffffffc00fc7947 */ /* 0x000fc0000383ffff */
[----:B------:R-:W-:-:S00]  /*0110*/  NOP ;  /* 0x0000000000007918 */ /* 0x000fc00000000000 */
        /* <DEDUP_REMOVED lines=14> */
.L_x_5:


//--------------------- .text._Z16kernelThreadIdxXPi --------------------------
	.section	.text._Z16kernelThreadIdxXPi,"ax",@progbits
	.align	128
        .global         _Z16kernelThreadIdxXPi
        .type           _Z16kernelThreadIdxXPi,@function
        .size           _Z16kernelThreadIdxXPi,(.L_x_6 - _Z16kernelThreadIdxXPi)
        .other          _Z16kernelThreadIdxXPi,@"STO_CUDA_ENTRY STV_DEFAULT"
_Z16kernelThreadIdxXPi:
.text._Z16kernelThreadIdxXPi:
        /* <DEDUP_REMOVED lines=16> */
.L_x_1:
        /* <DEDUP_REMOVED lines=16> */
.L_x_6:


//--------------------- .text._Z15kernelBlockIdxYPi --------------------------
	.section	.text._Z15kernelBlockIdxYPi,"ax",@progbits
	.align	128
        .global         _Z15kernelBlockIdxYPi
        .type           _Z15kernelBlockIdxYPi,@function
        .size           _Z15kernelBlockIdxYPi,(.L_x_7 - _Z15kernelBlockIdxYPi)
        .other          _Z15kernelBlockIdxYPi,@"STO_CUDA_ENTRY STV_DEFAULT"
_Z15kernelBlockIdxYPi:
.text._Z15kernelBlockIdxYPi:
[----:B------:R-:W-:Y:S01]  /*0000*/  LDC R1, c[0x0][0x37c] ;  /* 0x0000df00ff017b82 */ /* 0x000fe20000000800 */
[----:B------:R-:W0:Y:S01]  /*0010*/  S2R R7, SR_CTAID.Y ;  /* 0x0000000000077919 */ /* 0x000e220000002600 */
[----:B------:R-:W1:Y:S06]  /*0020*/  LDCU UR7, c[0x0][0x360] ;  /* 0x00006c00ff0777ac */ /* 0x000e6c0008000800 */
[----:B------:R-:W2:Y:S01]  /*0030*/  S2UR UR6, SR_CTAID.X ;  /* 0x00000000000679c3 */ /* 0x000ea20000002500 */
[----:B------:R-:W0:Y:S01]  /*0040*/  S2R R0, SR_TID.Y ;  /* 0x0000000000007919 */ /* 0x000e220000002200 */
[----:B------:R-:W0:Y:S01]  /*0050*/  LDCU UR8, c[0x0][0x364] ;  /* 0x00006c80ff0877ac */ /* 0x000e220008000800 */
[----:B------:R-:W1:Y:S01]  /*0060*/  S2R R5, SR_TID.X ;  /* 0x0000000000057919 */ /* 0x000e620000002100 */
[----:B------:R-:W3:Y:S04]  /*0070*/  LDCU.64 UR4, c[0x0][0x358] ;  /* 0x00006b00ff0477ac */ /* 0x000ee80008000a00 */
[----:B------:R-:W2:Y:S08]  /*0080*/  LDC R9, c[0x0][0x370] ;  /* 0x0000dc00ff097b82 */ /* 0x000eb00000000800 */
[----:B------:R-:W4:Y:S01]  /*0090*/  LDC.64 R2, c[0x0][0x380] ;  /* 0x0000e000ff027b82 */ /* 0x000f220000000a00 */
[----:B0-----:R-:W-:-:S04]  /*00a0*/  IMAD R0, R7, UR8, R0 ;  /* 0x0000000807007c24 */ /* 0x001fc8000f8e0200 */
[----:B--2---:R-:W-:-:S04]  /*00b0*/  IMAD R0, R0, R9, UR6 ;  /* 0x0000000600007e24 */ /* 0x004fc8000f8e0209 */
[----:B-1----:R-:W-:-:S04]  /*00c0*/  IMAD R5, R0, UR7, R5 ;  /* 0x0000000700057c24 */ /* 0x002fc8000f8e0205 */
[----:B----4-:R-:W-:-:S05]  /*00d0*/  IMAD.WIDE R2, R5, 0x4, R2 ;  /* 0x0000000405027825 */ /* 0x010fca00078e0202 */
[----:B---3--:R-:W-:Y:S01]  /*00e0*/  STG.E desc[UR4][R2.64], R7 ;  /* 0x0000000702007986 */ /* 0x008fe2000c101904 */
[----:B------:R-:W-:Y:S05]  /*00f0*/  EXIT ;  /* 0x000000000000794d */ /* 0x000fea0003800000 */
.L_x_2:
        /* <DEDUP_REMOVED lines=16> */
.L_x_7:


//--------------------- .text._Z15kernelBlockIdxXPi --------------------------
	.section	.text._Z15kernelBlockIdxXPi,"ax",@progbits
	.align	128
        .global         _Z15kernelBlockIdxXPi
        .type           _Z15kernelBlockIdxXPi,@function
        .size           _Z15kernelBlockIdxXPi,(.L_x_8 - _Z15kernelBlockIdxXPi)
        .other          _Z15kernelBlockIdxXPi,@"STO_CUDA_ENTRY STV_DEFAULT"
_Z15kernelBlockIdxXPi:
.text._Z15kernelBlockIdxXPi:
[----:B------:R-:W-:Y:S01]  /*0000*/  LDC R1, c[0x0][0x37c] ;  /* 0x0000df00ff017b82 */ /* 0x000fe20000000800 */
[----:B------:R-:W0:Y:S01]  /*0010*/  S2R R9, SR_TID.Y ;  /* 0x0000000000097919 */ /* 0x000e220000002200 */
[----:B------:R-:W1:Y:S06]  /*0020*/  LDCU UR6, c[0x0][0x360] ;  /* 0x00006c00ff0677ac */ /* 0x000e6c0008000800 */
[----:B------:R-:W0:Y:S01]  /*0030*/  S2UR UR7, SR_CTAID.Y ;  /* 0x00000000000779c3 */ /* 0x000e220000002600 */
[----:B------:R-:W2:Y:S01]  /*0040*/  S2R R7, SR_CTAID.X ;  /* 0x0000000000077919 */ /* 0x000ea20000002500 */
[----:B------:R-:W3:Y:S01]  /*0050*/  LDCU.64 UR4, c[0x0][0x358] ;  /* 0x00006b00ff0477ac */ /* 0x000ee20008000a00 */
[----:B------:R-:W1:Y:S05]  /*0060*/  S2R R5, SR_TID.X ;  /* 0x0000000000057919 */ /* 0x000e6a0000002100 */
[----:B------:R-:W0:Y:S01]  /*0070*/  LDC R0, c[0x0][0x364] ;  /* 0x0000d900ff007b82 */ /* 0x000e220000000800 */
[----:B------:R-:W2:Y:S07]  /*0080*/  LDCU UR8, c[0x0][0x370] ;  /* 0x00006e00ff0877ac */ /* 0x000eae0008000800 */
[----:B------:R-:W4:Y:S01]  /*0090*/  LDC.64 R2, c[0x0][0x380] ;  /* 0x0000e000ff027b82 */ /* 0x000f220000000a00 */
[----:B0-----:R-:W-:-:S04]  /*00a0*/  IMAD R0, R0, UR7, R9 ;  /* 0x0000000700007c24 */ /* 0x001fc8000f8e0209 */
[----:B--2---:R-:W-:-:S04]  /*00b0*/  IMAD R0, R0, UR8, R7 ;  /* 0x0000000800007c24 */ /* 0x004fc8000f8e0207 */
[----:B-1----:R-:W-:-:S04]  /*00c0*/  IMAD R5, R0, UR6, R5 ;  /* 0x0000000600057c24 */ /* 0x002fc8000f8e0205 */
[----:B----4-:R-:W-:-:S05]  /*00d0*/  IMAD.WIDE R2, R5, 0x4, R2 ;  /* 0x0000000405027825 */ /* 0x010fca00078e0202 */
[----:B---3--:R-:W-:Y:S01]  /*00e0*/  STG.E desc[UR4][R2.64], R7 ;  /* 0x0000000702007986 */ /* 0x008fe2000c101904 */
[----:B------:R-:W-:Y:S05]  /*00f0*/  EXIT ;  /* 0x000000000000794d */ /* 0x000fea0003800000 */
.L_x_3:
        /* <DEDUP_REMOVED lines=16> */
.L_x_8:


//--------------------- .text._Z8kernelIdPi       --------------------------
	.section	.text._Z8kernelIdPi,"ax",@progbits
	.align	128
        .global         _Z8kernelIdPi
        .type           _Z8kernelIdPi,@function
        .size           _Z8kernelIdPi,(.L_x_9 - _Z8kernelIdPi)
        .other          _Z8kernelIdPi,@"STO_CUDA_ENTRY STV_DEFAULT"
_Z8kernelIdPi:
.text._Z8kernelIdPi:
        /* <DEDUP_REMOVED lines=16> */
.L_x_4:
        /* <DEDUP_REMOVED lines=16> */
.L_x_9:


//--------------------- .nv.shared.reserved.0     --------------------------
	.section	.nv.shared.reserved.0,"aw",@nobits
	.weak		__nv_reservedSMEM_offset_0_alias
	.size		__nv_reservedSMEM_offset_0_alias, 0, 64
	.other		__nv_reservedSMEM_offset_0_alias,@"STO_CUDA_RESERVED_SHARED STV_DEFAULT"
__nv_reservedSMEM_offset_0_alias:
	.zero		0
	.zero		64


//--------------------- .nv.constant0._Z16kernelThreadIdxYPi --------------------------
	.section	.nv.constant0._Z16kernelThreadIdxYPi,"a",@progbits
	.sectionflags	@""
	.align	4
.nv.constant0._Z16kernelThreadIdxYPi:
	.zero		904


//--------------------- .nv.constant0._Z16kernelThreadIdxXPi --------------------------
	.section	.nv.constant0._Z16kernelThreadIdxXPi,"a",@progbits
	.sectionflags	@""
	.align	4
.nv.constant0._Z16kernelThreadIdxXPi:
	.zero		904


//--------------------- .nv.constant0._Z15kernelBlockIdxYPi --------------------------
	.section	.nv.constant0._Z15kernelBlockIdxYPi,"a",@progbits
	.sectionflags	@""
	.align	4
.nv.constant0._Z15kernelBlockIdxYPi:
	.zero		904


//--------------------- .nv.constant0._Z15kernelBlockIdxXPi --------------------------
	.section	.nv.constant0._Z15kernelBlockIdxXPi,"a",@progbits
	.sectionflags	@""
	.align	4
.nv.constant0._Z15kernelBlockIdxXPi:
	.zero		904


//--------------------- .nv.constant0._Z8kernelIdPi --------------------------
	.section	.nv.constant0._Z8kernelIdPi,"a",@progbits
	.sectionflags	@""
	.align	4
.nv.constant0._Z8kernelIdPi:
	.zero		904


//--------------------- SYMBOLS --------------------------

	.type		.nv.reservedSmem.offset0,@object
	.size		.nv.reservedSmem.offset0,0x4
